//
// Generated by NVIDIA NVVM Compiler
//
// Compiler Build ID: CL-36424714
// Cuda compilation tools, release 13.0, V13.0.88
// Based on NVVM 20.0.0
//

.version 9.0
.target sm_100
.address_size 64

	// .globl	_Z17vectorAdditionGPUiPfS_S_

.visible .entry _Z17vectorAdditionGPUiPfS_S_(
	.param .u32 _Z17vectorAdditionGPUiPfS_S__param_0,
	.param .u64 .ptr .align 1 _Z17vectorAdditionGPUiPfS_S__param_1,
	.param .u64 .ptr .align 1 _Z17vectorAdditionGPUiPfS_S__param_2,
	.param .u64 .ptr .align 1 _Z17vectorAdditionGPUiPfS_S__param_3
)
{
	.reg .pred 	%p<2>;
	.reg .b32 	%r<6>;
	.reg .b32 	%f<4>;
	.reg .b64 	%rd<11>;

	ld.param.u32 	%r2, [_Z17vectorAdditionGPUiPfS_S__param_0];
	ld.param.u64 	%rd1, [_Z17vectorAdditionGPUiPfS_S__param_1];
	ld.param.u64 	%rd2, [_Z17vectorAdditionGPUiPfS_S__param_2];
	ld.param.u64 	%rd3, [_Z17vectorAdditionGPUiPfS_S__param_3];
	mov.u32 	%r3, %tid.x;
	mov.u32 	%r4, %ntid.x;
	mov.u32 	%r5, %ctaid.x;
	mad.lo.s32 	%r1, %r5, %r4, %r3;
	setp.ge.s32 	%p1, %r1, %r2;
	@%p1 bra 	$L__BB0_2;
	cvta.to.global.u64 	%rd4, %rd1;
	cvta.to.global.u64 	%rd5, %rd2;
	cvta.to.global.u64 	%rd6, %rd3;
	mul.wide.s32 	%rd7, %r1, 4;
	add.s64 	%rd8, %rd4, %rd7;
	ld.global.f32 	%f1, [%rd8];
	add.s64 	%rd9, %rd5, %rd7;
	ld.global.f32 	%f2, [%rd9];
	add.f32 	%f3, %f1, %f2;
	add.s64 	%rd10, %rd6, %rd7;
	st.global.f32 	[%rd10], %f3;
$L__BB0_2:
	ret;

}


// ===== COMPILED SASS (sm_100) =====

	.target	sm_100

	.elftype	@"ET_EXEC"


//--------------------- .note.nv.tkinfo           --------------------------
	.section	.note.nv.tkinfo,"",@"SHT_NOTE"
	.sectionflags	@"SHF_NOTE_NV_TKINFO"
	.tkinfo
        /*0018*/ 	.word	0x00000002
        /*0030*/ 	.string	""
        /*0030*/ 	.string	"ptxas"
        /*0030*/ 	.string	"Cuda compilation tools, release 13.0, V13.0.88"
        /*0030*/ 	.string	"Build cuda_13.0.r13.0/compiler.36424714_0"
        /*0030*/ 	.string	"-arch sm_100 -m 64 "



//--------------------- .note.nv.cuinfo           --------------------------
	.section	.note.nv.cuinfo,"",@"SHT_NOTE"
	.sectionflags	@"SHF_NOTE_NV_CUINFO"
        /*0018*/ 	.short	0x0002
        /*001a*/ 	.short	0x0064
        /*001c*/ 	.short	0x0082
	.zero		2


//--------------------- .nv.info                  --------------------------
	.section	.nv.info,"",@"SHT_CUDA_INFO"
	.align	4


	//----- nvinfo : EIATTR_REGCOUNT
	.align		4
        /*0000*/ 	.byte	0x04, 0x2f
        /*0002*/ 	.short	(.L_1 - .L_0)
	.align		4
.L_0:
        /*0004*/ 	.word	index@(_Z17vectorAdditionGPUiPfS_S_)
        /*0008*/ 	.word	0x0000000c


	//----- nvinfo : EIATTR_FRAME_SIZE
	.align		4
.L_1:
        /*000c*/ 	.byte	0x04, 0x11
        /*000e*/ 	.short	(.L_3 - .L_2)
	.align		4
.L_2:
        /*0010*/ 	.word	index@(_Z17vectorAdditionGPUiPfS_S_)
        /*0014*/ 	.word	0x00000000


	//----- nvinfo : EIATTR_MIN_STACK_SIZE
	.align		4
.L_3:
        /*0018*/ 	.byte	0x04, 0x12
        /*001a*/ 	.short	(.L_5 - .L_4)
	.align		4
.L_4:
        /*001c*/ 	.word	index@(_Z17vectorAdditionGPUiPfS_S_)
        /*0020*/ 	.word	0x00000000
.L_5:


//--------------------- .nv.compat                --------------------------
	.section	.nv.compat,"",@"SHT_CUDA_COMPAT_INFO"
	.align	4
        /*0000*/ 	.byte	0x02, 0x09, 0x00, 0x00, 0x02, 0x02, 0x01, 0x00, 0x02, 0x05, 0x05, 0x00, 0x03, 0x07, 0x01, 0x01
        /*0010*/ 	.byte	0x02, 0x03, 0x00, 0x00, 0x02, 0x06, 0x01, 0x00, 0x04, 0x0b, 0x08, 0x00, 0x09, 0x00, 0x00, 0x00
        /*0020*/ 	.byte	0x00, 0x00, 0x00, 0x00


//--------------------- .nv.info._Z17vectorAdditionGPUiPfS_S_ --------------------------
	.section	.nv.info._Z17vectorAdditionGPUiPfS_S_,"",@"SHT_CUDA_INFO"
	.sectionflags	@""
	.align	4


	//----- nvinfo : EIATTR_CUDA_API_VERSION
	.align		4
        /*0000*/ 	.byte	0x04, 0x37
        /*0002*/ 	.short	(.L_7 - .L_6)
.L_6:
        /*0004*/ 	.word	0x00000082


	//----- nvinfo : EIATTR_KPARAM_INFO
	.align		4
.L_7:
        /*0008*/ 	.byte	0x04, 0x17
        /*000a*/ 	.short	(.L_9 - .L_8)
.L_8:
        /*000c*/ 	.word	0x00000000
        /*0010*/ 	.short	0x0003
        /*0012*/ 	.short	0x0018
        /*0014*/ 	.byte	0x00, 0xf5, 0x21, 0x00


	//----- nvinfo : EIATTR_KPARAM_INFO
	.align		4
.L_9:
        /*0018*/ 	.byte	0x04, 0x17
        /*001a*/ 	.short	(.L_11 - .L_10)
.L_10:
        /*001c*/ 	.word	0x00000000
        /*0020*/ 	.short	0x0002
        /*0022*/ 	.short	0x0010
        /*0024*/ 	.byte	0x00, 0xf5, 0x21, 0x00


	//----- nvinfo : EIATTR_KPARAM_INFO
	.align		4
.L_11:
        /*0028*/ 	.byte	0x04, 0x17
        /*002a*/ 	.short	(.L_13 - .L_12)
.L_12:
        /*002c*/ 	.word	0x00000000
        /*0030*/ 	.short	0x0001
        /*0032*/ 	.short	0x0008
        /*0034*/ 	.byte	0x00, 0xf5, 0x21, 0x00


	//----- nvinfo : EIATTR_KPARAM_INFO
	.align		4
.L_13:
        /*0038*/ 	.byte	0x04, 0x17
        /*003a*/ 	.short	(.L_15 - .L_14)
.L_14:
        /*003c*/ 	.word	0x00000000
        /*0040*/ 	.short	0x0000
        /*0042*/ 	.short	0x0000
        /*0044*/ 	.byte	0x00, 0xf0, 0x11, 0x00


	//----- nvinfo : EIATTR_SPARSE_MMA_MASK
	.align		4
.L_15:
        /*0048*/ 	.byte	0x03, 0x50
        /*004a*/ 	.short	0x0000


	//----- nvinfo : EIATTR_MAXREG_COUNT
	.align		4
        /*004c*/ 	.byte	0x03, 0x1b
        /*004e*/ 	.short	0x00ff


	//----- nvinfo : EIATTR_MERCURY_ISA_VERSION
	.align		4
        /*0050*/ 	.byte	0x03, 0x5f
        /*0052*/ 	.short	0x0101


	//----- nvinfo : EIATTR_VRC_CTA_INIT_COUNT
	.align		4
        /*0054*/ 	.byte	0x02, 0x4a
	.zero		1
	.zero		1


	//----- nvinfo : EIATTR_EXIT_INSTR_OFFSETS
	.align		4
        /*0058*/ 	.byte	0x04, 0x1c
        /*005a*/ 	.short	(.L_17 - .L_16)


	//   ....[0]....
.L_16:
        /*005c*/ 	.word	0x00000070


	//   ....[1]....
        /*0060*/ 	.word	0x00000130


	//----- nvinfo : EIATTR_CBANK_PARAM_SIZE
	.align		4
.L_17:
        /*0064*/ 	.byte	0x03, 0x19
        /*0066*/ 	.short	0x0020


	//----- nvinfo : EIATTR_PARAM_CBANK
	.align		4
        /*0068*/ 	.byte	0x04, 0x0a
        /*006a*/ 	.short	(.L_19 - .L_18)
	.align		4
.L_18:
        /*006c*/ 	.word	index@(.nv.constant0._Z17vectorAdditionGPUiPfS_S_)
        /*0070*/ 	.short	0x0380
        /*0072*/ 	.short	0x0020


	//----- nvinfo : EIATTR_SW_WAR
	.align		4
.L_19:
        /*0074*/ 	.byte	0x04, 0x36
        /*0076*/ 	.short	(.L_21 - .L_20)
.L_20:
        /*0078*/ 	.word	0x00000008
.L_21:


//--------------------- .nv.callgraph             --------------------------
	.section	.nv.callgraph,"",@"SHT_CUDA_CALLGRAPH"
	.align	4
	.sectionentsize	8
	.align		4
        /*0000*/ 	.word	0x00000000
	.align		4
        /*0004*/ 	.word	0xffffffff
	.align		4
        /*0008*/ 	.word	0x00000000
	.align		4
        /*000c*/ 	.word	0xfffffffe
	.align		4
        /*0010*/ 	.word	0x00000000
	.align		4
        /*0014*/ 	.word	0xfffffffd
	.align		4
        /*0018*/ 	.word	0x00000000
	.align		4
        /*001c*/ 	.word	0xfffffffc


//--------------------- .text._Z17vectorAdditionGPUiPfS_S_ --------------------------
	.section	.text._Z17vectorAdditionGPUiPfS_S_,"ax",@progbits
	.align	128
        .global         _Z17vectorAdditionGPUiPfS_S_
        .type           _Z17vectorAdditionGPUiPfS_S_,@function
        .size           _Z17vectorAdditionGPUiPfS_S_,(.L_x_1 - _Z17vectorAdditionGPUiPfS_S_)
        .other          _Z17vectorAdditionGPUiPfS_S_,@"STO_CUDA_ENTRY STV_DEFAULT"
_Z17vectorAdditionGPUiPfS_S_:
.text._Z17vectorAdditionGPUiPfS_S_:
[----:B------:R-:W-:Y:S01]  /*0000*/  LDC R1, c[0x0][0x37c] ;  /* 0x0000df00ff017b82 */ /* 0x000fe20000000800 */
[----:B------:R-:W0:Y:S01]  /*0010*/  S2R R9, SR_TID.X ;  /* 0x0000000000097919 */ /* 0x000e220000002100 */
[----:B------:R-:W0:Y:S01]  /*0020*/  LDCU UR4, c[0x0][0x360] ;  /* 0x00006c00ff0477ac */ /* 0x000e220008000800 */
[----:B------:R-:W0:Y:S01]  /*0030*/  S2R R0, SR_CTAID.X ;  /* 0x0000000000007919 */ /* 0x000e220000002500 */
[----:B------:R-:W1:Y:S01]  /*0040*/  LDCU UR5, c[0x0][0x380] ;  /* 0x00007000ff0577ac */ /* 0x000e620008000800 */
[----:B0-----:R-:W-:-:S05]  /*0050*/  IMAD R9, R0, UR4, R9 ;  /* 0x0000000400097c24 */ /* 0x001fca000f8e0209 */
[----:B-1----:R-:W-:-:S13]  /*0060*/  ISETP.GE.AND P0, PT, R9, UR5, PT ;  /* 0x0000000509007c0c */ /* 0x002fda000bf06270 */
[----:B------:R-:W-:Y:S05]  /*0070*/  @P0 EXIT ;  /* 0x000000000000094d */ /* 0x000fea0003800000 */
[----:B------:R-:W0:Y:S01]  /*0080*/  LDC.64 R2, c[0x0][0x388] ;  /* 0x0000e200ff027b82 */ /* 0x000e220000000a00 */
[----:B------:R-:W1:Y:S07]  /*0090*/  LDCU.64 UR4, c[0x0][0x358] ;  /* 0x00006b00ff0477ac */ /* 0x000e6e0008000a00 */
[----:B------:R-:W2:Y:S08]  /*00a0*/  LDC.64 R4, c[0x0][0x390] ;  /* 0x0000e400ff047b82 */ /* 0x000eb00000000a00 */
[----:B------:R-:W3:Y:S01]  /*00b0*/  LDC.64 R6, c[0x0][0x398] ;  /* 0x0000e600ff067b82 */ /* 0x000ee20000000a00 */
[----:B0-----:R-:W-:-:S06]  /*00c0*/  IMAD.WIDE R2, R9, 0x4, R2 ;  /* 0x0000000409027825 */ /* 0x001fcc00078e0202 */
[----:B-1----:R-:W4:Y:S01]  /*00d0*/  LDG.E R2, desc[UR4][R2.64] ;  /* 0x0000000402027981 */ /* 0x002f22000c1e1900 */
[----:B--2---:R-:W-:-:S06]  /*00e0*/  IMAD.WIDE R4, R9, 0x4, R4 ;  /* 0x0000000409047825 */ /* 0x004fcc00078e0204 */
[----:B------:R-:W4:Y:S01]  /*00f0*/  LDG.E R5, desc[UR4][R4.64] ;  /* 0x0000000404057981 */ /* 0x000f22000c1e1900 */
[----:B---3--:R-:W-:-:S04]  /*0100*/  IMAD.WIDE R6, R9, 0x4, R6 ;  /* 0x0000000409067825 */ /* 0x008fc800078e0206 */
[----:B----4-:R-:W-:-:S05]  /*0110*/  FADD R9, R2, R5 ;  /* 0x0000000502097221 */ /* 0x010fca0000000000 */
[----:B------:R-:W-:Y:S01]  /*0120*/  STG.E desc[UR4][R6.64], R9 ;  /* 0x0000000906007986 */ /* 0x000fe2000c101904 */
[----:B------:R-:W-:Y:S05]  /*0130*/  EXIT ;  /* 0x000000000000794d */ /* 0x000fea0003800000 */
.L_x_0:
[----:B------:R-:W-:-:S00]  /*0140*/  BRA `(.L_x_0) ;  /* 0xfffffffc00fc7947 */ /* 0x000fc0000383ffff */
[----:B------:R-:W-:-:S00]  /*0150*/  NOP ;  /* 0x0000000000007918 */ /* 0x000fc00000000000 */
        /* <DEDUP_REMOVED lines=10> */
.L_x_1:


//--------------------- .nv.shared.reserved.0     --------------------------
	.section	.nv.shared.reserved.0,"aw",@nobits
	.weak		__nv_reservedSMEM_offset_0_alias
	.size		__nv_reservedSMEM_offset_0_alias, 0, 64
	.other		__nv_reservedSMEM_offset_0_alias,@"STO_CUDA_RESERVED_SHARED STV_DEFAULT"
__nv_reservedSMEM_offset_0_alias:
	.zero		0
	.zero		64


//--------------------- .nv.constant0._Z17vectorAdditionGPUiPfS_S_ --------------------------
	.section	.nv.constant0._Z17vectorAdditionGPUiPfS_S_,"a",@progbits
	.sectionflags	@""
	.align	4
.nv.constant0._Z17vectorAdditionGPUiPfS_S_:
	.zero		928


//--------------------- SYMBOLS --------------------------

	.type		.nv.reservedSmem.offset0,@object
	.size		.nv.reservedSmem.offset0,0x4
